//
// Generated by NVIDIA NVVM Compiler
//
// Compiler Build ID: CL-36424714
// Cuda compilation tools, release 13.0, V13.0.88
// Based on NVVM 20.0.0
//

.version 9.0
.target sm_100
.address_size 64

	// .globl	_Z20multiplicar_matricesPiS_S_

.visible .entry _Z20multiplicar_matricesPiS_S_(
	.param .u64 .ptr .align 1 _Z20multiplicar_matricesPiS_S__param_0,
	.param .u64 .ptr .align 1 _Z20multiplicar_matricesPiS_S__param_1,
	.param .u64 .ptr .align 1 _Z20multiplicar_matricesPiS_S__param_2
)
{
	.reg .pred 	%p<4>;
	.reg .b32 	%r<17>;
	.reg .b64 	%rd<13>;

	ld.param.u64 	%rd1, [_Z20multiplicar_matricesPiS_S__param_0];
	ld.param.u64 	%rd2, [_Z20multiplicar_matricesPiS_S__param_1];
	ld.param.u64 	%rd3, [_Z20multiplicar_matricesPiS_S__param_2];
	mov.u32 	%r3, %ctaid.y;
	mov.u32 	%r4, %ntid.y;
	mov.u32 	%r5, %tid.y;
	mad.lo.s32 	%r1, %r3, %r4, %r5;
	mov.u32 	%r6, %ctaid.x;
	mov.u32 	%r7, %ntid.x;
	mov.u32 	%r8, %tid.x;
	mad.lo.s32 	%r2, %r6, %r7, %r8;
	setp.gt.u32 	%p1, %r1, 1;
	setp.gt.s32 	%p2, %r2, 1;
	or.pred  	%p3, %p1, %p2;
	@%p3 bra 	$L__BB0_2;
	cvta.to.global.u64 	%rd4, %rd3;
	cvta.to.global.u64 	%rd5, %rd1;
	cvta.to.global.u64 	%rd6, %rd2;
	shl.b32 	%r9, %r1, 1;
	mul.wide.u32 	%rd7, %r9, 4;
	add.s64 	%rd8, %rd5, %rd7;
	ld.global.u32 	%r10, [%rd8];
	mul.wide.s32 	%rd9, %r2, 4;
	add.s64 	%rd10, %rd6, %rd9;
	ld.global.u32 	%r11, [%rd10];
	mul.lo.s32 	%r12, %r11, %r10;
	ld.global.u32 	%r13, [%rd8+4];
	ld.global.u32 	%r14, [%rd10+8];
	mad.lo.s32 	%r15, %r14, %r13, %r12;
	add.s32 	%r16, %r9, %r2;
	mul.wide.s32 	%rd11, %r16, 4;
	add.s64 	%rd12, %rd4, %rd11;
	st.global.u32 	[%rd12], %r15;
$L__BB0_2:
	ret;

}


// ===== COMPILED SASS (sm_100) =====

	.target	sm_100

	.elftype	@"ET_EXEC"


//--------------------- .note.nv.tkinfo           --------------------------
	.section	.note.nv.tkinfo,"",@"SHT_NOTE"
	.sectionflags	@"SHF_NOTE_NV_TKINFO"
	.tkinfo
        /*0018*/ 	.word	0x00000002
        /*0030*/ 	.string	""
        /*0030*/ 	.string	"ptxas"
        /*0030*/ 	.string	"Cuda compilation tools, release 13.0, V13.0.88"
        /*0030*/ 	.string	"Build cuda_13.0.r13.0/compiler.36424714_0"
        /*0030*/ 	.string	"-arch sm_100 -m 64 "



//--------------------- .note.nv.cuinfo           --------------------------
	.section	.note.nv.cuinfo,"",@"SHT_NOTE"
	.sectionflags	@"SHF_NOTE_NV_CUINFO"
        /*0018*/ 	.short	0x0002
        /*001a*/ 	.short	0x0064
        /*001c*/ 	.short	0x0082
	.zero		2


//--------------------- .nv.info                  --------------------------
	.section	.nv.info,"",@"SHT_CUDA_INFO"
	.align	4


	//----- nvinfo : EIATTR_REGCOUNT
	.align		4
        /*0000*/ 	.byte	0x04, 0x2f
        /*0002*/ 	.short	(.L_1 - .L_0)
	.align		4
.L_0:
        /*0004*/ 	.word	index@(_Z20multiplicar_matricesPiS_S_)
        /*0008*/ 	.word	0x00000010


	//----- nvinfo : EIATTR_FRAME_SIZE
	.align		4
.L_1:
        /*000c*/ 	.byte	0x04, 0x11
        /*000e*/ 	.short	(.L_3 - .L_2)
	.align		4
.L_2:
        /*0010*/ 	.word	index@(_Z20multiplicar_matricesPiS_S_)
        /*0014*/ 	.word	0x00000000


	//----- nvinfo : EIATTR_MIN_STACK_SIZE
	.align		4
.L_3:
        /*0018*/ 	.byte	0x04, 0x12
        /*001a*/ 	.short	(.L_5 - .L_4)
	.align		4
.L_4:
        /*001c*/ 	.word	index@(_Z20multiplicar_matricesPiS_S_)
        /*0020*/ 	.word	0x00000000
.L_5:


//--------------------- .nv.compat                --------------------------
	.section	.nv.compat,"",@"SHT_CUDA_COMPAT_INFO"
	.align	4
        /*0000*/ 	.byte	0x02, 0x09, 0x00, 0x00, 0x02, 0x02, 0x01, 0x00, 0x02, 0x05, 0x05, 0x00, 0x03, 0x07, 0x01, 0x01
        /*0010*/ 	.byte	0x02, 0x03, 0x00, 0x00, 0x02, 0x06, 0x01, 0x00, 0x04, 0x0b, 0x08, 0x00, 0x09, 0x00, 0x00, 0x00
        /*0020*/ 	.byte	0x00, 0x00, 0x00, 0x00


//--------------------- .nv.info._Z20multiplicar_matricesPiS_S_ --------------------------
	.section	.nv.info._Z20multiplicar_matricesPiS_S_,"",@"SHT_CUDA_INFO"
	.sectionflags	@""
	.align	4


	//----- nvinfo : EIATTR_CUDA_API_VERSION
	.align		4
        /*0000*/ 	.byte	0x04, 0x37
        /*0002*/ 	.short	(.L_7 - .L_6)
.L_6:
        /*0004*/ 	.word	0x00000082


	//----- nvinfo : EIATTR_KPARAM_INFO
	.align		4
.L_7:
        /*0008*/ 	.byte	0x04, 0x17
        /*000a*/ 	.short	(.L_9 - .L_8)
.L_8:
        /*000c*/ 	.word	0x00000000
        /*0010*/ 	.short	0x0002
        /*0012*/ 	.short	0x0010
        /*0014*/ 	.byte	0x00, 0xf5, 0x21, 0x00


	//----- nvinfo : EIATTR_KPARAM_INFO
	.align		4
.L_9:
        /*0018*/ 	.byte	0x04, 0x17
        /*001a*/ 	.short	(.L_11 - .L_10)
.L_10:
        /*001c*/ 	.word	0x00000000
        /*0020*/ 	.short	0x0001
        /*0022*/ 	.short	0x0008
        /*0024*/ 	.byte	0x00, 0xf5, 0x21, 0x00


	//----- nvinfo : EIATTR_KPARAM_INFO
	.align		4
.L_11:
        /*0028*/ 	.byte	0x04, 0x17
        /*002a*/ 	.short	(.L_13 - .L_12)
.L_12:
        /*002c*/ 	.word	0x00000000
        /*0030*/ 	.short	0x0000
        /*0032*/ 	.short	0x0000
        /*0034*/ 	.byte	0x00, 0xf5, 0x21, 0x00


	//----- nvinfo : EIATTR_SPARSE_MMA_MASK
	.align		4
.L_13:
        /*0038*/ 	.byte	0x03, 0x50
        /*003a*/ 	.short	0x0000


	//----- nvinfo : EIATTR_MAXREG_COUNT
	.align		4
        /*003c*/ 	.byte	0x03, 0x1b
        /*003e*/ 	.short	0x00ff


	//----- nvinfo : EIATTR_MERCURY_ISA_VERSION
	.align		4
        /*0040*/ 	.byte	0x03, 0x5f
        /*0042*/ 	.short	0x0101


	//----- nvinfo : EIATTR_VRC_CTA_INIT_COUNT
	.align		4
        /*0044*/ 	.byte	0x02, 0x4a
	.zero		1
	.zero		1


	//----- nvinfo : EIATTR_EXIT_INSTR_OFFSETS
	.align		4
        /*0048*/ 	.byte	0x04, 0x1c
        /*004a*/ 	.short	(.L_15 - .L_14)


	//   ....[0]....
.L_14:
        /*004c*/ 	.word	0x000000b0


	//   ....[1]....
        /*0050*/ 	.word	0x000001c0


	//----- nvinfo : EIATTR_CBANK_PARAM_SIZE
	.align		4
.L_15:
        /*0054*/ 	.byte	0x03, 0x19
        /*0056*/ 	.short	0x0018


	//----- nvinfo : EIATTR_PARAM_CBANK
	.align		4
        /*0058*/ 	.byte	0x04, 0x0a
        /*005a*/ 	.short	(.L_17 - .L_16)
	.align		4
.L_16:
        /*005c*/ 	.word	index@(.nv.constant0._Z20multiplicar_matricesPiS_S_)
        /*0060*/ 	.short	0x0380
        /*0062*/ 	.short	0x0018


	//----- nvinfo : EIATTR_SW_WAR
	.align		4
.L_17:
        /*0064*/ 	.byte	0x04, 0x36
        /*0066*/ 	.short	(.L_19 - .L_18)
.L_18:
        /*0068*/ 	.word	0x00000008
.L_19:


//--------------------- .nv.callgraph             --------------------------
	.section	.nv.callgraph,"",@"SHT_CUDA_CALLGRAPH"
	.align	4
	.sectionentsize	8
	.align		4
        /*0000*/ 	.word	0x00000000
	.align		4
        /*0004*/ 	.word	0xffffffff
	.align		4
        /*0008*/ 	.word	0x00000000
	.align		4
        /*000c*/ 	.word	0xfffffffe
	.align		4
        /*0010*/ 	.word	0x00000000
	.align		4
        /*0014*/ 	.word	0xfffffffd
	.align		4
        /*0018*/ 	.word	0x00000000
	.align		4
        /*001c*/ 	.word	0xfffffffc


//--------------------- .text._Z20multiplicar_matricesPiS_S_ --------------------------
	.section	.text._Z20multiplicar_matricesPiS_S_,"ax",@progbits
	.align	128
        .global         _Z20multiplicar_matricesPiS_S_
        .type           _Z20multiplicar_matricesPiS_S_,@function
        .size           _Z20multiplicar_matricesPiS_S_,(.L_x_1 - _Z20multiplicar_matricesPiS_S_)
        .other          _Z20multiplicar_matricesPiS_S_,@"STO_CUDA_ENTRY STV_DEFAULT"
_Z20multiplicar_matricesPiS_S_:
.text._Z20multiplicar_matricesPiS_S_:
[----:B------:R-:W-:Y:S01]  /*0000*/  LDC R1, c[0x0][0x37c] ;  /* 0x0000df00ff017b82 */ /* 0x000fe20000000800 */
[----:B------:R-:W0:Y:S07]  /*0010*/  S2R R2, SR_TID.X ;  /* 0x0000000000027919 */ /* 0x000e2e0000002100 */
[----:B------:R-:W1:Y:S01]  /*0020*/  LDC R0, c[0x0][0x364] ;  /* 0x0000d900ff007b82 */ /* 0x000e620000000800 */
[----:B------:R-:W1:Y:S07]  /*0030*/  S2R R3, SR_TID.Y ;  /* 0x0000000000037919 */ /* 0x000e6e0000002200 */
[----:B------:R-:W0:Y:S08]  /*0040*/  S2UR UR5, SR_CTAID.X ;  /* 0x00000000000579c3 */ /* 0x000e300000002500 */
[----:B------:R-:W0:Y:S08]  /*0050*/  LDC R9, c[0x0][0x360] ;  /* 0x0000d800ff097b82 */ /* 0x000e300000000800 */
[----:B------:R-:W1:Y:S01]  /*0060*/  S2UR UR4, SR_CTAID.Y ;  /* 0x00000000000479c3 */ /* 0x000e620000002600 */
[----:B0-----:R-:W-:-:S05]  /*0070*/  IMAD R9, R9, UR5, R2 ;  /* 0x0000000509097c24 */ /* 0x001fca000f8e0202 */
[----:B------:R-:W-:Y:S01]  /*0080*/  ISETP.GT.AND P0, PT, R9, 0x1, PT ;  /* 0x000000010900780c */ /* 0x000fe20003f04270 */
[----:B-1----:R-:W-:-:S05]  /*0090*/  IMAD R0, R0, UR4, R3 ;  /* 0x0000000400007c24 */ /* 0x002fca000f8e0203 */
[----:B------:R-:W-:-:S13]  /*00a0*/  ISETP.GT.U32.OR P0, PT, R0, 0x1, P0 ;  /* 0x000000010000780c */ /* 0x000fda0000704470 */
[----:B------:R-:W-:Y:S05]  /*00b0*/  @P0 EXIT ;  /* 0x000000000000094d */ /* 0x000fea0003800000 */
[----:B------:R-:W0:Y:S01]  /*00c0*/  LDC.64 R2, c[0x0][0x380] ;  /* 0x0000e000ff027b82 */ /* 0x000e220000000a00 */
[----:B------:R-:W1:Y:S01]  /*00d0*/  LDCU.64 UR4, c[0x0][0x358] ;  /* 0x00006b00ff0477ac */ /* 0x000e620008000a00 */
[----:B------:R-:W-:-:S06]  /*00e0*/  SHF.L.U32 R0, R0, 0x1, RZ ;  /* 0x0000000100007819 */ /* 0x000fcc00000006ff */
[----:B------:R-:W2:Y:S08]  /*00f0*/  LDC.64 R4, c[0x0][0x388] ;  /* 0x0000e200ff047b82 */ /* 0x000eb00000000a00 */
[----:B------:R-:W3:Y:S01]  /*0100*/  LDC.64 R6, c[0x0][0x390] ;  /* 0x0000e400ff067b82 */ /* 0x000ee20000000a00 */
[----:B0-----:R-:W-:-:S05]  /*0110*/  IMAD.WIDE.U32 R2, R0, 0x4, R2 ;  /* 0x0000000400027825 */ /* 0x001fca00078e0002 */
[----:B-1----:R-:W4:Y:S01]  /*0120*/  LDG.E R8, desc[UR4][R2.64] ;  /* 0x0000000402087981 */ /* 0x002f22000c1e1900 */
[----:B--2---:R-:W-:-:S03]  /*0130*/  IMAD.WIDE R4, R9, 0x4, R4 ;  /* 0x0000000409047825 */ /* 0x004fc600078e0204 */
[----:B------:R-:W2:Y:S04]  /*0140*/  LDG.E R13, desc[UR4][R2.64+0x4] ;  /* 0x00000404020d7981 */ /* 0x000ea8000c1e1900 */
[----:B------:R-:W4:Y:S04]  /*0150*/  LDG.E R11, desc[UR4][R4.64] ;  /* 0x00000004040b7981 */ /* 0x000f28000c1e1900 */
[----:B------:R-:W2:Y:S01]  /*0160*/  LDG.E R10, desc[UR4][R4.64+0x8] ;  /* 0x00000804040a7981 */ /* 0x000ea2000c1e1900 */
[----:B------:R-:W-:-:S05]  /*0170*/  IADD3 R9, PT, PT, R9, R0, RZ ;  /* 0x0000000009097210 */ /* 0x000fca0007ffe0ff */
[----:B---3--:R-:W-:-:S04]  /*0180*/  IMAD.WIDE R6, R9, 0x4, R6 ;  /* 0x0000000409067825 */ /* 0x008fc800078e0206 */
[----:B----4-:R-:W-:-:S04]  /*0190*/  IMAD R8, R8, R11, RZ ;  /* 0x0000000b08087224 */ /* 0x010fc800078e02ff */
[----:B--2---:R-:W-:-:S05]  /*01a0*/  IMAD R13, R13, R10, R8 ;  /* 0x0000000a0d0d7224 */ /* 0x004fca00078e0208 */
[----:B------:R-:W-:Y:S01]  /*01b0*/  STG.E desc[UR4][R6.64], R13 ;  /* 0x0000000d06007986 */ /* 0x000fe2000c101904 */
[----:B------:R-:W-:Y:S05]  /*01c0*/  EXIT ;  /* 0x000000000000794d */ /* 0x000fea0003800000 */
.L_x_0:
[----:B------:R-:W-:-:S00]  /*01d0*/  BRA `(.L_x_0) ;  /* 0xfffffffc00fc7947 */ /* 0x000fc0000383ffff */
[----:B------:R-:W-:-:S00]  /*01e0*/  NOP ;  /* 0x0000000000007918 */ /* 0x000fc00000000000 */
        /* <DEDUP_REMOVED lines=9> */
.L_x_1:


//--------------------- .nv.shared.reserved.0     --------------------------
	.section	.nv.shared.reserved.0,"aw",@nobits
	.weak		__nv_reservedSMEM_offset_0_alias
	.size		__nv_reservedSMEM_offset_0_alias, 0, 64
	.other		__nv_reservedSMEM_offset_0_alias,@"STO_CUDA_RESERVED_SHARED STV_DEFAULT"
__nv_reservedSMEM_offset_0_alias:
	.zero		0
	.zero		64


//--------------------- .nv.constant0._Z20multiplicar_matricesPiS_S_ --------------------------
	.section	.nv.constant0._Z20multiplicar_matricesPiS_S_,"a",@progbits
	.sectionflags	@""
	.align	4
.nv.constant0._Z20multiplicar_matricesPiS_S_:
	.zero		920


//--------------------- SYMBOLS --------------------------

	.type		.nv.reservedSmem.offset0,@object
	.size		.nv.reservedSmem.offset0,0x4
